//
// Generated by NVIDIA NVVM Compiler
//
// Compiler Build ID: CL-36424714
// Cuda compilation tools, release 13.0, V13.0.88
// Based on NVVM 20.0.0
//

.version 9.0
.target sm_100
.address_size 64

	// .globl	_Z12expit_kernelPfS_i

.visible .entry _Z12expit_kernelPfS_i(
	.param .u64 .ptr .align 1 _Z12expit_kernelPfS_i_param_0,
	.param .u64 .ptr .align 1 _Z12expit_kernelPfS_i_param_1,
	.param .u32 _Z12expit_kernelPfS_i_param_2
)
{
	.reg .pred 	%p<3>;
	.reg .b32 	%r<10>;
	.reg .b32 	%f<28>;
	.reg .b64 	%rd<11>;
	.reg .b64 	%fd<7>;

	ld.param.u64 	%rd2, [_Z12expit_kernelPfS_i_param_0];
	ld.param.u64 	%rd3, [_Z12expit_kernelPfS_i_param_1];
	ld.param.u32 	%r2, [_Z12expit_kernelPfS_i_param_2];
	cvta.to.global.u64 	%rd1, %rd3;
	mov.u32 	%r3, %tid.x;
	mov.u32 	%r4, %ctaid.x;
	mov.u32 	%r5, %ntid.x;
	mad.lo.s32 	%r1, %r4, %r5, %r3;
	setp.ge.s32 	%p1, %r1, %r2;
	@%p1 bra 	$L__BB0_4;
	cvta.to.global.u64 	%rd4, %rd2;
	mul.wide.s32 	%rd5, %r1, 4;
	add.s64 	%rd6, %rd4, %rd5;
	ld.global.f32 	%f1, [%rd6];
	setp.geu.f32 	%p2, %f1, 0f00000000;
	@%p2 bra 	$L__BB0_3;
	fma.rn.f32 	%f15, %f1, 0f3BBB989D, 0f3F000000;
	cvt.sat.f32.f32 	%f16, %f15;
	mov.f32 	%f17, 0f4B400001;
	mov.f32 	%f18, 0f437C0000;
	fma.rm.f32 	%f19, %f16, %f18, %f17;
	add.f32 	%f20, %f19, 0fCB40007F;
	neg.f32 	%f21, %f20;
	fma.rn.f32 	%f22, %f1, 0f3FB8AA3B, %f21;
	fma.rn.f32 	%f23, %f1, 0f32A57060, %f22;
	mov.b32 	%r8, %f19;
	shl.b32 	%r9, %r8, 23;
	mov.b32 	%f24, %r9;
	ex2.approx.ftz.f32 	%f25, %f23;
	mul.f32 	%f26, %f25, %f24;
	cvt.f64.f32 	%fd4, %f26;
	add.f64 	%fd5, %fd4, 0d3FF0000000000000;
	div.rn.f64 	%fd6, %fd4, %fd5;
	cvt.rn.f32.f64 	%f27, %fd6;
	add.s64 	%rd10, %rd1, %rd5;
	st.global.f32 	[%rd10], %f27;
	bra.uni 	$L__BB0_4;
$L__BB0_3:
	fma.rn.f32 	%f2, %f1, 0fBBBB989D, 0f3F000000;
	cvt.sat.f32.f32 	%f3, %f2;
	mov.f32 	%f4, 0f4B400001;
	mov.f32 	%f5, 0f437C0000;
	fma.rm.f32 	%f6, %f3, %f5, %f4;
	add.f32 	%f7, %f6, 0fCB40007F;
	neg.f32 	%f8, %f7;
	fma.rn.f32 	%f9, %f1, 0fBFB8AA3B, %f8;
	fma.rn.f32 	%f10, %f1, 0fB2A57060, %f9;
	mov.b32 	%r6, %f6;
	shl.b32 	%r7, %r6, 23;
	mov.b32 	%f11, %r7;
	ex2.approx.ftz.f32 	%f12, %f10;
	mul.f32 	%f13, %f12, %f11;
	cvt.f64.f32 	%fd1, %f13;
	add.f64 	%fd2, %fd1, 0d3FF0000000000000;
	rcp.rn.f64 	%fd3, %fd2;
	cvt.rn.f32.f64 	%f14, %fd3;
	add.s64 	%rd8, %rd1, %rd5;
	st.global.f32 	[%rd8], %f14;
$L__BB0_4:
	ret;

}
	// .globl	_Z17expit_fast_kernelPfS_i
.visible .entry _Z17expit_fast_kernelPfS_i(
	.param .u64 .ptr .align 1 _Z17expit_fast_kernelPfS_i_param_0,
	.param .u64 .ptr .align 1 _Z17expit_fast_kernelPfS_i_param_1,
	.param .u32 _Z17expit_fast_kernelPfS_i_param_2
)
{
	.reg .pred 	%p<5>;
	.reg .b32 	%r<8>;
	.reg .b32 	%f<8>;
	.reg .b64 	%rd<15>;
	.reg .b64 	%fd<7>;

	ld.param.u64 	%rd2, [_Z17expit_fast_kernelPfS_i_param_0];
	ld.param.u64 	%rd3, [_Z17expit_fast_kernelPfS_i_param_1];
	ld.param.u32 	%r2, [_Z17expit_fast_kernelPfS_i_param_2];
	cvta.to.global.u64 	%rd1, %rd3;
	mov.u32 	%r3, %tid.x;
	mov.u32 	%r4, %ctaid.x;
	mov.u32 	%r5, %ntid.x;
	mad.lo.s32 	%r1, %r4, %r5, %r3;
	setp.ge.s32 	%p1, %r1, %r2;
	@%p1 bra 	$L__BB1_8;
	cvta.to.global.u64 	%rd4, %rd2;
	mul.wide.s32 	%rd5, %r1, 4;
	add.s64 	%rd6, %rd4, %rd5;
	ld.global.f32 	%f1, [%rd6];
	setp.gtu.f32 	%p2, %f1, 0fC0C00000;
	@%p2 bra 	$L__BB1_3;
	add.s64 	%rd8, %rd1, %rd5;
	mov.b32 	%r6, 0;
	st.global.u32 	[%rd8], %r6;
	bra.uni 	$L__BB1_8;
$L__BB1_3:
	setp.ltu.f32 	%p3, %f1, 0f40C00000;
	@%p3 bra 	$L__BB1_5;
	add.s64 	%rd10, %rd1, %rd5;
	mov.b32 	%r7, 1065353216;
	st.global.u32 	[%rd10], %r7;
	bra.uni 	$L__BB1_8;
$L__BB1_5:
	setp.geu.f32 	%p4, %f1, 0f00000000;
	@%p4 bra 	$L__BB1_7;
	mul.f32 	%f5, %f1, 0f3FB8AA3B;
	ex2.approx.f32 	%f6, %f5;
	cvt.f64.f32 	%fd4, %f6;
	add.f64 	%fd5, %fd4, 0d3FF0000000000000;
	div.rn.f64 	%fd6, %fd4, %fd5;
	cvt.rn.f32.f64 	%f7, %fd6;
	add.s64 	%rd14, %rd1, %rd5;
	st.global.f32 	[%rd14], %f7;
	bra.uni 	$L__BB1_8;
$L__BB1_7:
	mul.f32 	%f2, %f1, 0fBFB8AA3B;
	ex2.approx.f32 	%f3, %f2;
	cvt.f64.f32 	%fd1, %f3;
	add.f64 	%fd2, %fd1, 0d3FF0000000000000;
	rcp.rn.f64 	%fd3, %fd2;
	cvt.rn.f32.f64 	%f4, %fd3;
	add.s64 	%rd12, %rd1, %rd5;
	st.global.f32 	[%rd12], %f4;
$L__BB1_8:
	ret;

}
	// .globl	_Z17expit_back_kernelPfS_S_i
.visible .entry _Z17expit_back_kernelPfS_S_i(
	.param .u64 .ptr .align 1 _Z17expit_back_kernelPfS_S_i_param_0,
	.param .u64 .ptr .align 1 _Z17expit_back_kernelPfS_S_i_param_1,
	.param .u64 .ptr .align 1 _Z17expit_back_kernelPfS_S_i_param_2,
	.param .u32 _Z17expit_back_kernelPfS_S_i_param_3
)
{
	.reg .pred 	%p<2>;
	.reg .b32 	%r<6>;
	.reg .b32 	%f<7>;
	.reg .b64 	%rd<11>;

	ld.param.u64 	%rd1, [_Z17expit_back_kernelPfS_S_i_param_0];
	ld.param.u64 	%rd2, [_Z17expit_back_kernelPfS_S_i_param_1];
	ld.param.u64 	%rd3, [_Z17expit_back_kernelPfS_S_i_param_2];
	ld.param.u32 	%r2, [_Z17expit_back_kernelPfS_S_i_param_3];
	mov.u32 	%r3, %tid.x;
	mov.u32 	%r4, %ctaid.x;
	mov.u32 	%r5, %ntid.x;
	mad.lo.s32 	%r1, %r4, %r5, %r3;
	setp.ge.s32 	%p1, %r1, %r2;
	@%p1 bra 	$L__BB2_2;
	cvta.to.global.u64 	%rd4, %rd1;
	cvta.to.global.u64 	%rd5, %rd2;
	cvta.to.global.u64 	%rd6, %rd3;
	mul.wide.s32 	%rd7, %r1, 4;
	add.s64 	%rd8, %rd4, %rd7;
	ld.global.f32 	%f1, [%rd8];
	mov.f32 	%f2, 0f3F800000;
	sub.f32 	%f3, %f2, %f1;
	mul.f32 	%f4, %f1, %f3;
	add.s64 	%rd9, %rd5, %rd7;
	ld.global.f32 	%f5, [%rd9];
	mul.f32 	%f6, %f5, %f4;
	add.s64 	%rd10, %rd6, %rd7;
	st.global.f32 	[%rd10], %f6;
$L__BB2_2:
	ret;

}


// ===== COMPILED SASS (sm_100) =====

	.target	sm_100

	.elftype	@"ET_EXEC"


//--------------------- .note.nv.tkinfo           --------------------------
	.section	.note.nv.tkinfo,"",@"SHT_NOTE"
	.sectionflags	@"SHF_NOTE_NV_TKINFO"
	.tkinfo
        /*0018*/ 	.word	0x00000002
        /*0030*/ 	.string	""
        /*0030*/ 	.string	"ptxas"
        /*0030*/ 	.string	"Cuda compilation tools, release 13.0, V13.0.88"
        /*0030*/ 	.string	"Build cuda_13.0.r13.0/compiler.36424714_0"
        /*0030*/ 	.string	"-arch sm_100 -m 64 "



//--------------------- .note.nv.cuinfo           --------------------------
	.section	.note.nv.cuinfo,"",@"SHT_NOTE"
	.sectionflags	@"SHF_NOTE_NV_CUINFO"
        /*0018*/ 	.short	0x0002
        /*001a*/ 	.short	0x0064
        /*001c*/ 	.short	0x0082
	.zero		2


//--------------------- .nv.info                  --------------------------
	.section	.nv.info,"",@"SHT_CUDA_INFO"
	.align	4


	//----- nvinfo : EIATTR_REGCOUNT
	.align		4
        /*0000*/ 	.byte	0x04, 0x2f
        /*0002*/ 	.short	(.L_1 - .L_0)
	.align		4
.L_0:
        /*0004*/ 	.word	index@(_Z12expit_kernelPfS_i)
        /*0008*/ 	.word	0x00000019


	//----- nvinfo : EIATTR_FRAME_SIZE
	.align		4
.L_1:
        /*000c*/ 	.byte	0x04, 0x11
        /*000e*/ 	.short	(.L_3 - .L_2)
	.align		4
.L_2:
        /*0010*/ 	.word	index@($__internal_3_$__cuda_sm20_div_rn_f64_full)
        /*0014*/ 	.word	0x00000000


	//----- nvinfo : EIATTR_FRAME_SIZE
	.align		4
.L_3:
        /*0018*/ 	.byte	0x04, 0x11
        /*001a*/ 	.short	(.L_5 - .L_4)
	.align		4
.L_4:
        /*001c*/ 	.word	index@($__internal_2_$__cuda_sm20_dblrcp_rn_slowpath_v3)
        /*0020*/ 	.word	0x00000000


	//----- nvinfo : EIATTR_FRAME_SIZE
	.align		4
.L_5:
        /*0024*/ 	.byte	0x04, 0x11
        /*0026*/ 	.short	(.L_7 - .L_6)
	.align		4
.L_6:
        /*0028*/ 	.word	index@(_Z12expit_kernelPfS_i)
        /*002c*/ 	.word	0x00000000


	//----- nvinfo : EIATTR_REGCOUNT
	.align		4
.L_7:
        /*0030*/ 	.byte	0x04, 0x2f
        /*0032*/ 	.short	(.L_9 - .L_8)
	.align		4
.L_8:
        /*0034*/ 	.word	index@(_Z17expit_fast_kernelPfS_i)
        /*0038*/ 	.word	0x00000019


	//----- nvinfo : EIATTR_FRAME_SIZE
	.align		4
.L_9:
        /*003c*/ 	.byte	0x04, 0x11
        /*003e*/ 	.short	(.L_11 - .L_10)
	.align		4
.L_10:
        /*0040*/ 	.word	index@($__internal_1_$__cuda_sm20_div_rn_f64_full)
        /*0044*/ 	.word	0x00000000


	//----- nvinfo : EIATTR_FRAME_SIZE
	.align		4
.L_11:
        /*0048*/ 	.byte	0x04, 0x11
        /*004a*/ 	.short	(.L_13 - .L_12)
	.align		4
.L_12:
        /*004c*/ 	.word	index@($__internal_0_$__cuda_sm20_dblrcp_rn_slowpath_v3)
        /*0050*/ 	.word	0x00000000


	//----- nvinfo : EIATTR_FRAME_SIZE
	.align		4
.L_13:
        /*0054*/ 	.byte	0x04, 0x11
        /*0056*/ 	.short	(.L_15 - .L_14)
	.align		4
.L_14:
        /*0058*/ 	.word	index@(_Z17expit_fast_kernelPfS_i)
        /*005c*/ 	.word	0x00000000


	//----- nvinfo : EIATTR_REGCOUNT
	.align		4
.L_15:
        /*0060*/ 	.byte	0x04, 0x2f
        /*0062*/ 	.short	(.L_17 - .L_16)
	.align		4
.L_16:
        /*0064*/ 	.word	index@(_Z17expit_back_kernelPfS_S_i)
        /*0068*/ 	.word	0x0000000e


	//----- nvinfo : EIATTR_FRAME_SIZE
	.align		4
.L_17:
        /*006c*/ 	.byte	0x04, 0x11
        /*006e*/ 	.short	(.L_19 - .L_18)
	.align		4
.L_18:
        /*0070*/ 	.word	index@(_Z17expit_back_kernelPfS_S_i)
        /*0074*/ 	.word	0x00000000


	//----- nvinfo : EIATTR_MIN_STACK_SIZE
	.align		4
.L_19:
        /*0078*/ 	.byte	0x04, 0x12
        /*007a*/ 	.short	(.L_21 - .L_20)
	.align		4
.L_20:
        /*007c*/ 	.word	index@(_Z17expit_back_kernelPfS_S_i)
        /*0080*/ 	.word	0x00000000


	//----- nvinfo : EIATTR_MIN_STACK_SIZE
	.align		4
.L_21:
        /*0084*/ 	.byte	0x04, 0x12
        /*0086*/ 	.short	(.L_23 - .L_22)
	.align		4
.L_22:
        /*0088*/ 	.word	index@(_Z17expit_fast_kernelPfS_i)
        /*008c*/ 	.word	0x00000000


	//----- nvinfo : EIATTR_MIN_STACK_SIZE
	.align		4
.L_23:
        /*0090*/ 	.byte	0x04, 0x12
        /*0092*/ 	.short	(.L_25 - .L_24)
	.align		4
.L_24:
        /*0094*/ 	.word	index@(_Z12expit_kernelPfS_i)
        /*0098*/ 	.word	0x00000000
.L_25:


//--------------------- .nv.compat                --------------------------
	.section	.nv.compat,"",@"SHT_CUDA_COMPAT_INFO"
	.align	4
        /*0000*/ 	.byte	0x02, 0x09, 0x00, 0x00, 0x02, 0x02, 0x01, 0x00, 0x02, 0x05, 0x05, 0x00, 0x03, 0x07, 0x01, 0x01
        /*0010*/ 	.byte	0x02, 0x03, 0x00, 0x00, 0x02, 0x06, 0x01, 0x00, 0x04, 0x0b, 0x08, 0x00, 0x01, 0x00, 0x00, 0x00
        /*0020*/ 	.byte	0x00, 0x00, 0x00, 0x00


//--------------------- .nv.info._Z17expit_back_kernelPfS_S_i --------------------------
	.section	.nv.info._Z17expit_back_kernelPfS_S_i,"",@"SHT_CUDA_INFO"
	.sectionflags	@""
	.align	4


	//----- nvinfo : EIATTR_CUDA_API_VERSION
	.align		4
        /*0000*/ 	.byte	0x04, 0x37
        /*0002*/ 	.short	(.L_27 - .L_26)
.L_26:
        /*0004*/ 	.word	0x00000082


	//----- nvinfo : EIATTR_KPARAM_INFO
	.align		4
.L_27:
        /*0008*/ 	.byte	0x04, 0x17
        /*000a*/ 	.short	(.L_29 - .L_28)
.L_28:
        /*000c*/ 	.word	0x00000000
        /*0010*/ 	.short	0x0003
        /*0012*/ 	.short	0x0018
        /*0014*/ 	.byte	0x00, 0xf0, 0x11, 0x00


	//----- nvinfo : EIATTR_KPARAM_INFO
	.align		4
.L_29:
        /*0018*/ 	.byte	0x04, 0x17
        /*001a*/ 	.short	(.L_31 - .L_30)
.L_30:
        /*001c*/ 	.word	0x00000000
        /*0020*/ 	.short	0x0002
        /*0022*/ 	.short	0x0010
        /*0024*/ 	.byte	0x00, 0xf5, 0x21, 0x00


	//----- nvinfo : EIATTR_KPARAM_INFO
	.align		4
.L_31:
        /*0028*/ 	.byte	0x04, 0x17
        /*002a*/ 	.short	(.L_33 - .L_32)
.L_32:
        /*002c*/ 	.word	0x00000000
        /*0030*/ 	.short	0x0001
        /*0032*/ 	.short	0x0008
        /*0034*/ 	.byte	0x00, 0xf5, 0x21, 0x00


	//----- nvinfo : EIATTR_KPARAM_INFO
	.align		4
.L_33:
        /*0038*/ 	.byte	0x04, 0x17
        /*003a*/ 	.short	(.L_35 - .L_34)
.L_34:
        /*003c*/ 	.word	0x00000000
        /*0040*/ 	.short	0x0000
        /*0042*/ 	.short	0x0000
        /*0044*/ 	.byte	0x00, 0xf5, 0x21, 0x00


	//----- nvinfo : EIATTR_SPARSE_MMA_MASK
	.align		4
.L_35:
        /*0048*/ 	.byte	0x03, 0x50
        /*004a*/ 	.short	0x0000


	//----- nvinfo : EIATTR_MAXREG_COUNT
	.align		4
        /*004c*/ 	.byte	0x03, 0x1b
        /*004e*/ 	.short	0x00ff


	//----- nvinfo : EIATTR_MERCURY_ISA_VERSION
	.align		4
        /*0050*/ 	.byte	0x03, 0x5f
        /*0052*/ 	.short	0x0101


	//----- nvinfo : EIATTR_VRC_CTA_INIT_COUNT
	.align		4
        /*0054*/ 	.byte	0x02, 0x4a
	.zero		1
	.zero		1


	//----- nvinfo : EIATTR_EXIT_INSTR_OFFSETS
	.align		4
        /*0058*/ 	.byte	0x04, 0x1c
        /*005a*/ 	.short	(.L_37 - .L_36)


	//   ....[0]....
.L_36:
        /*005c*/ 	.word	0x00000070


	//   ....[1]....
        /*0060*/ 	.word	0x00000150


	//----- nvinfo : EIATTR_CBANK_PARAM_SIZE
	.align		4
.L_37:
        /*0064*/ 	.byte	0x03, 0x19
        /*0066*/ 	.short	0x001c


	//----- nvinfo : EIATTR_PARAM_CBANK
	.align		4
        /*0068*/ 	.byte	0x04, 0x0a
        /*006a*/ 	.short	(.L_39 - .L_38)
	.align		4
.L_38:
        /*006c*/ 	.word	index@(.nv.constant0._Z17expit_back_kernelPfS_S_i)
        /*0070*/ 	.short	0x0380
        /*0072*/ 	.short	0x001c


	//----- nvinfo : EIATTR_SW_WAR
	.align		4
.L_39:
        /*0074*/ 	.byte	0x04, 0x36
        /*0076*/ 	.short	(.L_41 - .L_40)
.L_40:
        /*0078*/ 	.word	0x00000008
.L_41:


//--------------------- .nv.info._Z17expit_fast_kernelPfS_i --------------------------
	.section	.nv.info._Z17expit_fast_kernelPfS_i,"",@"SHT_CUDA_INFO"
	.sectionflags	@""
	.align	4


	//----- nvinfo : EIATTR_CUDA_API_VERSION
	.align		4
        /*0000*/ 	.byte	0x04, 0x37
        /*0002*/ 	.short	(.L_43 - .L_42)
.L_42:
        /*0004*/ 	.word	0x00000082


	//----- nvinfo : EIATTR_KPARAM_INFO
	.align		4
.L_43:
        /*0008*/ 	.byte	0x04, 0x17
        /*000a*/ 	.short	(.L_45 - .L_44)
.L_44:
        /*000c*/ 	.word	0x00000000
        /*0010*/ 	.short	0x0002
        /*0012*/ 	.short	0x0010
        /*0014*/ 	.byte	0x00, 0xf0, 0x11, 0x00


	//----- nvinfo : EIATTR_KPARAM_INFO
	.align		4
.L_45:
        /*0018*/ 	.byte	0x04, 0x17
        /*001a*/ 	.short	(.L_47 - .L_46)
.L_46:
        /*001c*/ 	.word	0x00000000
        /*0020*/ 	.short	0x0001
        /*0022*/ 	.short	0x0008
        /*0024*/ 	.byte	0x00, 0xf5, 0x21, 0x00


	//----- nvinfo : EIATTR_KPARAM_INFO
	.align		4
.L_47:
        /*0028*/ 	.byte	0x04, 0x17
        /*002a*/ 	.short	(.L_49 - .L_48)
.L_48:
        /*002c*/ 	.word	0x00000000
        /*0030*/ 	.short	0x0000
        /*0032*/ 	.short	0x0000
        /*0034*/ 	.byte	0x00, 0xf5, 0x21, 0x00


	//----- nvinfo : EIATTR_SPARSE_MMA_MASK
	.align		4
.L_49:
        /*0038*/ 	.byte	0x03, 0x50
        /*003a*/ 	.short	0x0000


	//----- nvinfo : EIATTR_MAXREG_COUNT
	.align		4
        /*003c*/ 	.byte	0x03, 0x1b
        /*003e*/ 	.short	0x00ff


	//----- nvinfo : EIATTR_MERCURY_ISA_VERSION
	.align		4
        /*0040*/ 	.byte	0x03, 0x5f
        /*0042*/ 	.short	0x0101


	//----- nvinfo : EIATTR_VRC_CTA_INIT_COUNT
	.align		4
        /*0044*/ 	.byte	0x02, 0x4a
	.zero		1
	.zero		1


	//----- nvinfo : EIATTR_EXIT_INSTR_OFFSETS
	.align		4
        /*0048*/ 	.byte	0x04, 0x1c
        /*004a*/ 	.short	(.L_51 - .L_50)


	//   ....[0]....
.L_50:
        /*004c*/ 	.word	0x00000070


	//   ....[1]....
        /*0050*/ 	.word	0x00000100


	//   ....[2]....
        /*0054*/ 	.word	0x00000160


	//   ....[3]....
        /*0058*/ 	.word	0x00000360


	//   ....[4]....
        /*005c*/ 	.word	0x00000510


	//----- nvinfo : EIATTR_CRS_STACK_SIZE
	.align		4
.L_51:
        /*0060*/ 	.byte	0x04, 0x1e
        /*0062*/ 	.short	(.L_53 - .L_52)
.L_52:
        /*0064*/ 	.word	0x00000000


	//----- nvinfo : EIATTR_CBANK_PARAM_SIZE
	.align		4
.L_53:
        /*0068*/ 	.byte	0x03, 0x19
        /*006a*/ 	.short	0x0014


	//----- nvinfo : EIATTR_PARAM_CBANK
	.align		4
        /*006c*/ 	.byte	0x04, 0x0a
        /*006e*/ 	.short	(.L_55 - .L_54)
	.align		4
.L_54:
        /*0070*/ 	.word	index@(.nv.constant0._Z17expit_fast_kernelPfS_i)
        /*0074*/ 	.short	0x0380
        /*0076*/ 	.short	0x0014


	//----- nvinfo : EIATTR_SW_WAR
	.align		4
.L_55:
        /*0078*/ 	.byte	0x04, 0x36
        /*007a*/ 	.short	(.L_57 - .L_56)
.L_56:
        /*007c*/ 	.word	0x00000008
.L_57:


//--------------------- .nv.info._Z12expit_kernelPfS_i --------------------------
	.section	.nv.info._Z12expit_kernelPfS_i,"",@"SHT_CUDA_INFO"
	.sectionflags	@""
	.align	4


	//----- nvinfo : EIATTR_CUDA_API_VERSION
	.align		4
        /*0000*/ 	.byte	0x04, 0x37
        /*0002*/ 	.short	(.L_59 - .L_58)
.L_58:
        /*0004*/ 	.word	0x00000082


	//----- nvinfo : EIATTR_KPARAM_INFO
	.align		4
.L_59:
        /*0008*/ 	.byte	0x04, 0x17
        /*000a*/ 	.short	(.L_61 - .L_60)
.L_60:
        /*000c*/ 	.word	0x00000000
        /*0010*/ 	.short	0x0002
        /*0012*/ 	.short	0x0010
        /*0014*/ 	.byte	0x00, 0xf0, 0x11, 0x00


	//----- nvinfo : EIATTR_KPARAM_INFO
	.align		4
.L_61:
        /*0018*/ 	.byte	0x04, 0x17
        /*001a*/ 	.short	(.L_63 - .L_62)
.L_62:
        /*001c*/ 	.word	0x00000000
        /*0020*/ 	.short	0x0001
        /*0022*/ 	.short	0x0008
        /*0024*/ 	.byte	0x00, 0xf5, 0x21, 0x00


	//----- nvinfo : EIATTR_KPARAM_INFO
	.align		4
.L_63:
        /*0028*/ 	.byte	0x04, 0x17
        /*002a*/ 	.short	(.L_65 - .L_64)
.L_64:
        /*002c*/ 	.word	0x00000000
        /*0030*/ 	.short	0x0000
        /*0032*/ 	.short	0x0000
        /*0034*/ 	.byte	0x00, 0xf5, 0x21, 0x00


	//----- nvinfo : EIATTR_SPARSE_MMA_MASK
	.align		4
.L_65:
        /*0038*/ 	.byte	0x03, 0x50
        /*003a*/ 	.short	0x0000


	//----- nvinfo : EIATTR_MAXREG_COUNT
	.align		4
        /*003c*/ 	.byte	0x03, 0x1b
        /*003e*/ 	.short	0x00ff


	//----- nvinfo : EIATTR_MERCURY_ISA_VERSION
	.align		4
        /*0040*/ 	.byte	0x03, 0x5f
        /*0042*/ 	.short	0x0101


	//----- nvinfo : EIATTR_VRC_CTA_INIT_COUNT
	.align		4
        /*0044*/ 	.byte	0x02, 0x4a
	.zero		1
	.zero		1


	//----- nvinfo : EIATTR_EXIT_INSTR_OFFSETS
	.align		4
        /*0048*/ 	.byte	0x04, 0x1c
        /*004a*/ 	.short	(.L_67 - .L_66)


	//   ....[0]....
.L_66:
        /*004c*/ 	.word	0x00000070


	//   ....[1]....
        /*0050*/ 	.word	0x00000300


	//   ....[2]....
        /*0054*/ 	.word	0x00000500


	//----- nvinfo : EIATTR_CRS_STACK_SIZE
	.align		4
.L_67:
        /*0058*/ 	.byte	0x04, 0x1e
        /*005a*/ 	.short	(.L_69 - .L_68)
.L_68:
        /*005c*/ 	.word	0x00000000


	//----- nvinfo : EIATTR_CBANK_PARAM_SIZE
	.align		4
.L_69:
        /*0060*/ 	.byte	0x03, 0x19
        /*0062*/ 	.short	0x0014


	//----- nvinfo : EIATTR_PARAM_CBANK
	.align		4
        /*0064*/ 	.byte	0x04, 0x0a
        /*0066*/ 	.short	(.L_71 - .L_70)
	.align		4
.L_70:
        /*0068*/ 	.word	index@(.nv.constant0._Z12expit_kernelPfS_i)
        /*006c*/ 	.short	0x0380
        /*006e*/ 	.short	0x0014


	//----- nvinfo : EIATTR_SW_WAR
	.align		4
.L_71:
        /*0070*/ 	.byte	0x04, 0x36
        /*0072*/ 	.short	(.L_73 - .L_72)
.L_72:
        /*0074*/ 	.word	0x00000008
.L_73:


//--------------------- .nv.callgraph             --------------------------
	.section	.nv.callgraph,"",@"SHT_CUDA_CALLGRAPH"
	.align	4
	.sectionentsize	8
	.align		4
        /*0000*/ 	.word	0x00000000
	.align		4
        /*0004*/ 	.word	0xffffffff
	.align		4
        /*0008*/ 	.word	0x00000000
	.align		4
        /*000c*/ 	.word	0xfffffffe
	.align		4
        /*0010*/ 	.word	0x00000000
	.align		4
        /*0014*/ 	.word	0xfffffffd
	.align		4
        /*0018*/ 	.word	0x00000000
	.align		4
        /*001c*/ 	.word	0xfffffffc


//--------------------- .text._Z17expit_back_kernelPfS_S_i --------------------------
	.section	.text._Z17expit_back_kernelPfS_S_i,"ax",@progbits
	.align	128
        .global         _Z17expit_back_kernelPfS_S_i
        .type           _Z17expit_back_kernelPfS_S_i,@function
        .size           _Z17expit_back_kernelPfS_S_i,(.L_x_35 - _Z17expit_back_kernelPfS_S_i)
        .other          _Z17expit_back_kernelPfS_S_i,@"STO_CUDA_ENTRY STV_DEFAULT"
_Z17expit_back_kernelPfS_S_i:
.text._Z17expit_back_kernelPfS_S_i:
[----:B------:R-:W-:Y:S01]  /*0000*/  LDC R1, c[0x0][0x37c] ;  /* 0x0000df00ff017b82 */ /* 0x000fe20000000800 */
[----:B------:R-:W0:Y:S07]  /*0010*/  S2R R9, SR_TID.X ;  /* 0x0000000000097919 */ /* 0x000e2e0000002100 */
[----:B------:R-:W0:Y:S01]  /*0020*/  S2UR UR4, SR_CTAID.X ;  /* 0x00000000000479c3 */ /* 0x000e220000002500 */
[----:B------:R-:W1:Y:S07]  /*0030*/  LDCU UR5, c[0x0][0x398] ;  /* 0x00007300ff0577ac */ /* 0x000e6e0008000800 */
[----:B------:R-:W0:Y:S02]  /*0040*/  LDC R0, c[0x0][0x360] ;  /* 0x0000d800ff007b82 */ /* 0x000e240000000800 */
[----:B0-----:R-:W-:-:S05]  /*0050*/  IMAD R9, R0, UR4, R9 ;  /* 0x0000000400097c24 */ /* 0x001fca000f8e0209 */
[----:B-1----:R-:W-:-:S13]  /*0060*/  ISETP.GE.AND P0, PT, R9, UR5, PT ;  /* 0x0000000509007c0c */ /* 0x002fda000bf06270 */
[----:B------:R-:W-:Y:S05]  /*0070*/  @P0 EXIT ;  /* 0x000000000000094d */ /* 0x000fea0003800000 */
[----:B------:R-:W0:Y:S01]  /*0080*/  LDC.64 R2, c[0x0][0x380] ;  /* 0x0000e000ff027b82 */ /* 0x000e220000000a00 */
[----:B------:R-:W1:Y:S07]  /*0090*/  LDCU.64 UR4, c[0x0][0x358] ;  /* 0x00006b00ff0477ac */ /* 0x000e6e0008000a00 */
[----:B------:R-:W2:Y:S08]  /*00a0*/  LDC.64 R4, c[0x0][0x388] ;  /* 0x0000e200ff047b82 */ /* 0x000eb00000000a00 */
[----:B------:R-:W3:Y:S01]  /*00b0*/  LDC.64 R6, c[0x0][0x390] ;  /* 0x0000e400ff067b82 */ /* 0x000ee20000000a00 */
[----:B0-----:R-:W-:-:S06]  /*00c0*/  IMAD.WIDE R2, R9, 0x4, R2 ;  /* 0x0000000409027825 */ /* 0x001fcc00078e0202 */
[----:B-1----:R-:W4:Y:S01]  /*00d0*/  LDG.E R2, desc[UR4][R2.64] ;  /* 0x0000000402027981 */ /* 0x002f22000c1e1900 */
[----:B--2---:R-:W-:-:S06]  /*00e0*/  IMAD.WIDE R4, R9, 0x4, R4 ;  /* 0x0000000409047825 */ /* 0x004fcc00078e0204 */
[----:B------:R-:W2:Y:S01]  /*00f0*/  LDG.E R4, desc[UR4][R4.64] ;  /* 0x0000000404047981 */ /* 0x000ea2000c1e1900 */
[----:B---3--:R-:W-:-:S04]  /*0100*/  IMAD.WIDE R6, R9, 0x4, R6 ;  /* 0x0000000409067825 */ /* 0x008fc800078e0206 */
[----:B----4-:R-:W-:-:S04]  /*0110*/  FADD R11, -R2, 1 ;  /* 0x3f800000020b7421 */ /* 0x010fc80000000100 */
[----:B------:R-:W-:-:S04]  /*0120*/  FMUL R11, R2, R11 ;  /* 0x0000000b020b7220 */ /* 0x000fc80000400000 */
[----:B--2---:R-:W-:-:S05]  /*0130*/  FMUL R11, R11, R4 ;  /* 0x000000040b0b7220 */ /* 0x004fca0000400000 */
[----:B------:R-:W-:Y:S01]  /*0140*/  STG.E desc[UR4][R6.64], R11 ;  /* 0x0000000b06007986 */ /* 0x000fe2000c101904 */
[----:B------:R-:W-:Y:S05]  /*0150*/  EXIT ;  /* 0x000000000000794d */ /* 0x000fea0003800000 */
.L_x_0:
[----:B------:R-:W-:-:S00]  /*0160*/  BRA `(.L_x_0) ;  /* 0xfffffffc00fc7947 */ /* 0x000fc0000383ffff */
[----:B------:R-:W-:-:S00]  /*0170*/  NOP ;  /* 0x0000000000007918 */ /* 0x000fc00000000000 */
        /* <DEDUP_REMOVED lines=8> */
.L_x_35:


//--------------------- .text._Z17expit_fast_kernelPfS_i --------------------------
	.section	.text._Z17expit_fast_kernelPfS_i,"ax",@progbits
	.align	128
        .global         _Z17expit_fast_kernelPfS_i
        .type           _Z17expit_fast_kernelPfS_i,@function
        .size           _Z17expit_fast_kernelPfS_i,(.L_x_32 - _Z17expit_fast_kernelPfS_i)
        .other          _Z17expit_fast_kernelPfS_i,@"STO_CUDA_ENTRY STV_DEFAULT"
_Z17expit_fast_kernelPfS_i:
.text._Z17expit_fast_kernelPfS_i:
        /* <DEDUP_REMOVED lines=9> */
[----:B------:R-:W1:Y:S01]  /*0090*/  LDCU.64 UR4, c[0x0][0x358] ;  /* 0x00006b00ff0477ac */ /* 0x000e620008000a00 */
[----:B0-----:R-:W-:-:S05]  /*00a0*/  IMAD.WIDE R2, R0, 0x4, R2 ;  /* 0x0000000400027825 */ /* 0x001fca00078e0202 */
[----:B-1----:R-:W2:Y:S02]  /*00b0*/  LDG.E R6, desc[UR4][R2.64] ;  /* 0x0000000402067981 */ /* 0x002ea4000c1e1900 */
[----:B--2---:R-:W-:-:S13]  /*00c0*/  FSETP.GTU.AND P0, PT, R6, -6, PT ;  /* 0xc0c000000600780b */ /* 0x004fda0003f0c000 */
[----:B------:R-:W0:Y:S02]  /*00d0*/  @!P0 LDC.64 R4, c[0x0][0x388] ;  /* 0x0000e200ff048b82 */ /* 0x000e240000000a00 */
[----:B0-----:R-:W-:-:S05]  /*00e0*/  @!P0 IMAD.WIDE R4, R0, 0x4, R4 ;  /* 0x0000000400048825 */ /* 0x001fca00078e0204 */
[----:B------:R0:W-:Y:S01]  /*00f0*/  @!P0 STG.E desc[UR4][R4.64], RZ ;  /* 0x000000ff04008986 */ /* 0x0001e2000c101904 */
[----:B------:R-:W-:Y:S05]  /*0100*/  @!P0 EXIT ;  /* 0x000000000000894d */ /* 0x000fea0003800000 */
[----:B------:R-:W-:-:S13]  /*0110*/  FSETP.GE.AND P0, PT, R6, 6, PT ;  /* 0x40c000000600780b */ /* 0x000fda0003f06000 */
[----:B------:R-:W1:Y:S01]  /*0120*/  @P0 LDC.64 R2, c[0x0][0x388] ;  /* 0x0000e200ff020b82 */ /* 0x000e620000000a00 */
[----:B0-----:R-:W-:Y:S02]  /*0130*/  @P0 IMAD.MOV.U32 R5, RZ, RZ, 0x3f800000 ;  /* 0x3f800000ff050424 */ /* 0x001fe400078e00ff */
[----:B-1----:R-:W-:-:S05]  /*0140*/  @P0 IMAD.WIDE R2, R0, 0x4, R2 ;  /* 0x0000000400020825 */ /* 0x002fca00078e0202 */
[----:B------:R0:W-:Y:S01]  /*0150*/  @P0 STG.E desc[UR4][R2.64], R5 ;  /* 0x0000000502000986 */ /* 0x0001e2000c101904 */
[----:B------:R-:W-:Y:S05]  /*0160*/  @P0 EXIT ;  /* 0x000000000000094d */ /* 0x000fea0003800000 */
[----:B------:R-:W-:-:S13]  /*0170*/  FSETP.GEU.AND P0, PT, R6, RZ, PT ;  /* 0x000000ff0600720b */ /* 0x000fda0003f0e000 */
[----:B------:R-:W-:Y:S05]  /*0180*/  @P0 BRA `(.L_x_1) ;  /* 0x0000000000780947 */ /* 0x000fea0003800000 */
[----:B------:R-:W-:Y:S01]  /*0190*/  FMUL R10, R6, 1.4426950216293334961 ;  /* 0x3fb8aa3b060a7820 */ /* 0x000fe20000400000 */
[----:B0-----:R-:W-:Y:S01]  /*01a0*/  IMAD.MOV.U32 R2, RZ, RZ, 0x1 ;  /* 0x00000001ff027424 */ /* 0x001fe200078e00ff */
[----:B------:R-:W-:Y:S03]  /*01b0*/  BSSY.RECONVERGENT B0, `(.L_x_2) ;  /* 0x0000016000007945 */ /* 0x000fe60003800200 */
[----:B------:R-:W-:-:S13]  /*01c0*/  FSETP.GEU.AND P0, PT, R10, -126, PT ;  /* 0xc2fc00000a00780b */ /* 0x000fda0003f0e000 */
[----:B------:R-:W-:-:S04]  /*01d0*/  @!P0 FMUL R10, R10, 0.5 ;  /* 0x3f0000000a0a8820 */ /* 0x000fc80000400000 */
[----:B------:R-:W0:Y:S02]  /*01e0*/  MUFU.EX2 R6, R10 ;  /* 0x0000000a00067308 */ /* 0x000e240000000800 */
[----:B0-----:R-:W-:-:S06]  /*01f0*/  @!P0 FMUL R6, R6, R6 ;  /* 0x0000000606068220 */ /* 0x001fcc0000400000 */
[----:B------:R-:W0:Y:S02]  /*0200*/  F2F.F64.F32 R6, R6 ;  /* 0x0000000600067310 */ /* 0x000e240000201800 */
[----:B0-----:R-:W-:Y:S01]  /*0210*/  DADD R4, R6, 1 ;  /* 0x3ff0000006047429 */ /* 0x001fe20000000000 */
[----:B------:R-:W-:-:S05]  /*0220*/  FSETP.GEU.AND P1, PT, |R7|, 6.5827683646048100446e-37, PT ;  /* 0x036000000700780b */ /* 0x000fca0003f2e200 */
[----:B------:R-:W0:Y:S02]  /*0230*/  MUFU.RCP64H R3, R5 ;  /* 0x0000000500037308 */ /* 0x000e240000001800 */
[----:B0-----:R-:W-:-:S08]  /*0240*/  DFMA R8, -R4, R2, 1 ;  /* 0x3ff000000408742b */ /* 0x001fd00000000102 */
[----:B------:R-:W-:-:S08]  /*0250*/  DFMA R8, R8, R8, R8 ;  /* 0x000000080808722b */ /* 0x000fd00000000008 */
[----:B------:R-:W-:-:S08]  /*0260*/  DFMA R8, R2, R8, R2 ;  /* 0x000000080208722b */ /* 0x000fd00000000002 */
[----:B------:R-:W-:-:S08]  /*0270*/  DFMA R2, -R4, R8, 1 ;  /* 0x3ff000000402742b */ /* 0x000fd00000000108 */
[----:B------:R-:W-:-:S08]  /*0280*/  DFMA R2, R8, R2, R8 ;  /* 0x000000020802722b */ /* 0x000fd00000000008 */
[----:B------:R-:W-:-:S08]  /*0290*/  DMUL R8, R6, R2 ;  /* 0x0000000206087228 */ /* 0x000fd00000000000 */
[----:B------:R-:W-:-:S08]  /*02a0*/  DFMA R10, -R4, R8, R6 ;  /* 0x00000008040a722b */ /* 0x000fd00000000106 */
[----:B------:R-:W-:-:S10]  /*02b0*/  DFMA R2, R2, R10, R8 ;  /* 0x0000000a0202722b */ /* 0x000fd40000000008 */
[----:B------:R-:W-:-:S05]  /*02c0*/  FFMA R8, RZ, R5, R3 ;  /* 0x00000005ff087223 */ /* 0x000fca0000000003 */
[----:B------:R-:W-:-:S13]  /*02d0*/  FSETP.GT.AND P0, PT, |R8|, 1.469367938527859385e-39, PT ;  /* 0x001000000800780b */ /* 0x000fda0003f04200 */
[----:B------:R-:W-:Y:S05]  /*02e0*/  @P0 BRA P1, `(.L_x_3) ;  /* 0x0000000000080947 */ /* 0x000fea0000800000 */
[----:B------:R-:W-:-:S07]  /*02f0*/  MOV R10, 0x310 ;  /* 0x00000310000a7802 */ /* 0x000fce0000000f00 */
[----:B------:R-:W-:Y:S05]  /*0300*/  CALL.REL.NOINC `($__internal_1_$__cuda_sm20_div_rn_f64_full) ;  /* 0x0000000400207944 */ /* 0x000fea0003c00000 */
.L_x_3:
[----:B------:R-:W-:Y:S05]  /*0310*/  BSYNC.RECONVERGENT B0 ;  /* 0x0000000000007941 */ /* 0x000fea0003800200 */
.L_x_2:
[----:B------:R-:W0:Y:S01]  /*0320*/  LDC.64 R4, c[0x0][0x388] ;  /* 0x0000e200ff047b82 */ /* 0x000e220000000a00 */
[----:B------:R-:W1:Y:S01]  /*0330*/  F2F.F32.F64 R3, R2 ;  /* 0x0000000200037310 */ /* 0x000e620000301000 */
[----:B0-----:R-:W-:-:S05]  /*0340*/  IMAD.WIDE R4, R0, 0x4, R4 ;  /* 0x0000000400047825 */ /* 0x001fca00078e0204 */
[----:B-1----:R-:W-:Y:S01]  /*0350*/  STG.E desc[UR4][R4.64], R3 ;  /* 0x0000000304007986 */ /* 0x002fe2000c101904 */
[----:B------:R-:W-:Y:S05]  /*0360*/  EXIT ;  /* 0x000000000000794d */ /* 0x000fea0003800000 */
.L_x_1:
[----:B------:R-:W-:Y:S01]  /*0370*/  FMUL R10, R6, -1.4426950216293334961 ;  /* 0xbfb8aa3b060a7820 */ /* 0x000fe20000400000 */
[----:B------:R-:W-:Y:S04]  /*0380*/  BSSY.RECONVERGENT B0, `(.L_x_4) ;  /* 0x0000014000007945 */ /* 0x000fe80003800200 */
[----:B------:R-:W-:-:S13]  /*0390*/  FSETP.GEU.AND P0, PT, R10, -126, PT ;  /* 0xc2fc00000a00780b */ /* 0x000fda0003f0e000 */
[----:B------:R-:W-:-:S04]  /*03a0*/  @!P0 FMUL R10, R10, 0.5 ;  /* 0x3f0000000a0a8820 */ /* 0x000fc80000400000 */
[----:B------:R-:W1:Y:S02]  /*03b0*/  MUFU.EX2 R11, R10 ;  /* 0x0000000a000b7308 */ /* 0x000e640000000800 */
[----:B-1----:R-:W-:-:S06]  /*03c0*/  @!P0 FMUL R11, R11, R11 ;  /* 0x0000000b0b0b8220 */ /* 0x002fcc0000400000 */
[----:B0-----:R-:W0:Y:S02]  /*03d0*/  F2F.F64.F32 R2, R11 ;  /* 0x0000000b00027310 */ /* 0x001e240000201800 */
[----:B0-----:R-:W-:-:S06]  /*03e0*/  DADD R4, R2, 1 ;  /* 0x3ff0000002047429 */ /* 0x001fcc0000000000 */
[----:B------:R-:W0:Y:S04]  /*03f0*/  MUFU.RCP64H R3, R5 ;  /* 0x0000000500037308 */ /* 0x000e280000001800 */
[----:B------:R-:W-:-:S05]  /*0400*/  VIADD R2, R5, 0x300402 ;  /* 0x0030040205027836 */ /* 0x000fca0000000000 */
[----:B------:R-:W-:Y:S01]  /*0410*/  FSETP.GEU.AND P0, PT, |R2|, 5.8789094863358348022e-39, PT ;  /* 0x004004020200780b */ /* 0x000fe20003f0e200 */
[----:B0-----:R-:W-:-:S08]  /*0420*/  DFMA R6, -R4, R2, 1 ;  /* 0x3ff000000406742b */ /* 0x001fd00000000102 */
[----:B------:R-:W-:-:S08]  /*0430*/  DFMA R6, R6, R6, R6 ;  /* 0x000000060606722b */ /* 0x000fd00000000006 */
[----:B------:R-:W-:-:S08]  /*0440*/  DFMA R6, R2, R6, R2 ;  /* 0x000000060206722b */ /* 0x000fd00000000002 */
[----:B------:R-:W-:-:S08]  /*0450*/  DFMA R8, -R4, R6, 1 ;  /* 0x3ff000000408742b */ /* 0x000fd00000000106 */
[----:B------:R-:W-:Y:S01]  /*0460*/  DFMA R6, R6, R8, R6 ;  /* 0x000000080606722b */ /* 0x000fe20000000006 */
[----:B------:R-:W-:Y:S10]  /*0470*/  @P0 BRA `(.L_x_5) ;  /* 0x0000000000100947 */ /* 0x000ff40003800000 */
[----:B------:R-:W-:-:S05]  /*0480*/  LOP3.LUT R2, R5, 0x7fffffff, RZ, 0xc0, !PT ;  /* 0x7fffffff05027812 */ /* 0x000fca00078ec0ff */
[----:B------:R-:W-:Y:S01]  /*0490*/  VIADD R8, R2, 0xfff00000 ;  /* 0xfff0000002087836 */ /* 0x000fe20000000000 */
[----:B------:R-:W-:-:S07]  /*04a0*/  MOV R2, 0x4c0 ;  /* 0x000004c000027802 */ /* 0x000fce0000000f00 */
[----:B------:R-:W-:Y:S05]  /*04b0*/  CALL.REL.NOINC `($__internal_0_$__cuda_sm20_dblrcp_rn_slowpath_v3) ;  /* 0x0000000000187944 */ /* 0x000fea0003c00000 */
.L_x_5:
[----:B------:R-:W-:Y:S05]  /*04c0*/  BSYNC.RECONVERGENT B0 ;  /* 0x0000000000007941 */ /* 0x000fea0003800200 */
.L_x_4:
[----:B------:R-:W0:Y:S01]  /*04d0*/  LDC.64 R2, c[0x0][0x388] ;  /* 0x0000e200ff027b82 */ /* 0x000e220000000a00 */
[----:B------:R-:W1:Y:S01]  /*04e0*/  F2F.F32.F64 R7, R6 ;  /* 0x0000000600077310 */ /* 0x000e620000301000 */
[----:B0-----:R-:W-:-:S05]  /*04f0*/  IMAD.WIDE R2, R0, 0x4, R2 ;  /* 0x0000000400027825 */ /* 0x001fca00078e0202 */
[----:B-1----:R-:W-:Y:S01]  /*0500*/  STG.E desc[UR4][R2.64], R7 ;  /* 0x0000000702007986 */ /* 0x002fe2000c101904 */
[----:B------:R-:W-:Y:S05]  /*0510*/  EXIT ;  /* 0x000000000000794d */ /* 0x000fea0003800000 */
        .weak           $__internal_0_$__cuda_sm20_dblrcp_rn_slowpath_v3
        .type           $__internal_0_$__cuda_sm20_dblrcp_rn_slowpath_v3,@function
        .size           $__internal_0_$__cuda_sm20_dblrcp_rn_slowpath_v3,($__internal_1_$__cuda_sm20_div_rn_f64_full - $__internal_0_$__cuda_sm20_dblrcp_rn_slowpath_v3)
$__internal_0_$__cuda_sm20_dblrcp_rn_slowpath_v3:
[----:B------:R-:W-:Y:S01]  /*0520*/  DSETP.GTU.AND P0, PT, |R4|, +INF , PT ;  /* 0x7ff000000400742a */ /* 0x000fe20003f0c200 */
[----:B------:R-:W-:-:S13]  /*0530*/  BSSY.RECONVERGENT B1, `(.L_x_6) ;  /* 0x0000023000017945 */ /* 0x000fda0003800200 */
[----:B------:R-:W-:Y:S05]  /*0540*/  @P0 BRA `(.L_x_7) ;  /* 0x00000000007c0947 */ /* 0x000fea0003800000 */
[----:B------:R-:W-:-:S05]  /*0550*/  LOP3.LUT R3, R5, 0x7fffffff, RZ, 0xc0, !PT ;  /* 0x7fffffff05037812 */ /* 0x000fca00078ec0ff */
[----:B------:R-:W-:-:S05]  /*0560*/  VIADD R6, R3, 0xffffffff ;  /* 0xffffffff03067836 */ /* 0x000fca0000000000 */
[----:B------:R-:W-:-:S13]  /*0570*/  ISETP.GE.U32.AND P0, PT, R6, 0x7fefffff, PT ;  /* 0x7fefffff0600780c */ /* 0x000fda0003f06070 */
[----:B------:R-:W-:Y:S01]  /*0580*/  @P0 LOP3.LUT R7, R5, 0x7ff00000, RZ, 0x3c, !PT ;  /* 0x7ff0000005070812 */ /* 0x000fe200078e3cff */
[----:B------:R-:W-:Y:S01]  /*0590*/  @P0 IMAD.MOV.U32 R6, RZ, RZ, RZ ;  /* 0x000000ffff060224 */ /* 0x000fe200078e00ff */
[----:B------:R-:W-:Y:S06]  /*05a0*/  @P0 BRA `(.L_x_8) ;  /* 0x00000000006c0947 */ /* 0x000fec0003800000 */
[----:B------:R-:W-:-:S13]  /*05b0*/  ISETP.GE.U32.AND P0, PT, R3, 0x1000001, PT ;  /* 0x010000010300780c */ /* 0x000fda0003f06070 */
[----:B------:R-:W-:Y:S05]  /*05c0*/  @!P0 BRA `(.L_x_9) ;  /* 0x0000000000348947 */ /* 0x000fea0003800000 */
[----:B------:R-:W-:Y:S02]  /*05d0*/  VIADD R7, R5, 0xc0200000 ;  /* 0xc020000005077836 */ /* 0x000fe40000000000 */
[----:B------:R-:W-:Y:S02]  /*05e0*/  IMAD.MOV.U32 R6, RZ, RZ, R4 ;  /* 0x000000ffff067224 */ /* 0x000fe400078e0004 */
[----:B------:R-:W0:Y:S04]  /*05f0*/  MUFU.RCP64H R9, R7 ;  /* 0x0000000700097308 */ /* 0x000e280000001800 */
[----:B0-----:R-:W-:-:S08]  /*0600*/  DFMA R10, -R6, R8, 1 ;  /* 0x3ff00000060a742b */ /* 0x001fd00000000108 */
[----:B------:R-:W-:-:S08]  /*0610*/  DFMA R10, R10, R10, R10 ;  /* 0x0000000a0a0a722b */ /* 0x000fd0000000000a */
[----:B------:R-:W-:-:S08]  /*0620*/  DFMA R10, R8, R10, R8 ;  /* 0x0000000a080a722b */ /* 0x000fd00000000008 */
[----:B------:R-:W-:-:S08]  /*0630*/  DFMA R8, -R6, R10, 1 ;  /* 0x3ff000000608742b */ /* 0x000fd0000000010a */
[----:B------:R-:W-:-:S08]  /*0640*/  DFMA R8, R10, R8, R10 ;  /* 0x000000080a08722b */ /* 0x000fd0000000000a */
[----:B------:R-:W-:-:S08]  /*0650*/  DMUL R8, R8, 2.2250738585072013831e-308 ;  /* 0x0010000008087828 */ /* 0x000fd00000000000 */
[----:B------:R-:W-:-:S08]  /*0660*/  DFMA R4, -R4, R8, 1 ;  /* 0x3ff000000404742b */ /* 0x000fd00000000108 */
[----:B------:R-:W-:-:S08]  /*0670*/  DFMA R4, R4, R4, R4 ;  /* 0x000000040404722b */ /* 0x000fd00000000004 */
[----:B------:R-:W-:Y:S01]  /*0680*/  DFMA R6, R8, R4, R8 ;  /* 0x000000040806722b */ /* 0x000fe20000000008 */
[----:B------:R-:W-:Y:S10]  /*0690*/  BRA `(.L_x_8) ;  /* 0x0000000000307947 */ /* 0x000ff40003800000 */
.L_x_9:
[----:B------:R-:W-:Y:S01]  /*06a0*/  DMUL R4, R4, 8.11296384146066816958e+31 ;  /* 0x4690000004047828 */ /* 0x000fe20000000000 */
[----:B------:R-:W-:-:S05]  /*06b0*/  IMAD.MOV.U32 R6, RZ, RZ, R8 ;  /* 0x000000ffff067224 */ /* 0x000fca00078e0008 */
[----:B------:R-:W0:Y:S02]  /*06c0*/  MUFU.RCP64H R7, R5 ;  /* 0x0000000500077308 */ /* 0x000e240000001800 */
[----:B0-----:R-:W-:-:S08]  /*06d0*/  DFMA R8, -R4, R6, 1 ;  /* 0x3ff000000408742b */ /* 0x001fd00000000106 */
[----:B------:R-:W-:-:S08]  /*06e0*/  DFMA R8, R8, R8, R8 ;  /* 0x000000080808722b */ /* 0x000fd00000000008 */
[----:B------:R-:W-:-:S08]  /*06f0*/  DFMA R8, R6, R8, R6 ;  /* 0x000000080608722b */ /* 0x000fd00000000006 */
[----:B------:R-:W-:-:S08]  /*0700*/  DFMA R6, -R4, R8, 1 ;  /* 0x3ff000000406742b */ /* 0x000fd00000000108 */
[----:B------:R-:W-:-:S08]  /*0710*/  DFMA R6, R8, R6, R8 ;  /* 0x000000060806722b */ /* 0x000fd00000000008 */
[----:B------:R-:W-:Y:S01]  /*0720*/  DMUL R6, R6, 8.11296384146066816958e+31 ;  /* 0x4690000006067828 */ /* 0x000fe20000000000 */
[----:B------:R-:W-:Y:S10]  /*0730*/  BRA `(.L_x_8) ;  /* 0x0000000000087947 */ /* 0x000ff40003800000 */
.L_x_7:
[----:B------:R-:W-:Y:S01]  /*0740*/  LOP3.LUT R7, R5, 0x80000, RZ, 0xfc, !PT ;  /* 0x0008000005077812 */ /* 0x000fe200078efcff */
[----:B------:R-:W-:-:S07]  /*0750*/  IMAD.MOV.U32 R6, RZ, RZ, R4 ;  /* 0x000000ffff067224 */ /* 0x000fce00078e0004 */
.L_x_8:
[----:B------:R-:W-:Y:S05]  /*0760*/  BSYNC.RECONVERGENT B1 ;  /* 0x0000000000017941 */ /* 0x000fea0003800200 */
.L_x_6:
[----:B------:R-:W-:-:S04]  /*0770*/  IMAD.MOV.U32 R3, RZ, RZ, 0x0 ;  /* 0x00000000ff037424 */ /* 0x000fc800078e00ff */
[----:B------:R-:W-:Y:S05]  /*0780*/  RET.REL.NODEC R2 `(_Z17expit_fast_kernelPfS_i) ;  /* 0xfffffff8021c7950 */ /* 0x000fea0003c3ffff */
        .weak           $__internal_1_$__cuda_sm20_div_rn_f64_full
        .type           $__internal_1_$__cuda_sm20_div_rn_f64_full,@function
        .size           $__internal_1_$__cuda_sm20_div_rn_f64_full,(.L_x_32 - $__internal_1_$__cuda_sm20_div_rn_f64_full)
$__internal_1_$__cuda_sm20_div_rn_f64_full:
[C---:B------:R-:W-:Y:S01]  /*0790*/  FSETP.GEU.AND P0, PT, |R5|.reuse, 1.469367938527859385e-39, PT ;  /* 0x001000000500780b */ /* 0x040fe20003f0e200 */
[----:B------:R-:W-:Y:S01]  /*07a0*/  IMAD.MOV.U32 R16, RZ, RZ, 0x1 ;  /* 0x00000001ff107424 */ /* 0x000fe200078e00ff */
[----:B------:R-:W-:Y:S01]  /*07b0*/  LOP3.LUT R2, R5, 0x800fffff, RZ, 0xc0, !PT ;  /* 0x800fffff05027812 */ /* 0x000fe200078ec0ff */
[----:B------:R-:W-:Y:S01]  /*07c0*/  BSSY.RECONVERGENT B1, `(.L_x_10) ;  /* 0x0000055000017945 */ /* 0x000fe20003800200 */
[C---:B------:R-:W-:Y:S02]  /*07d0*/  FSETP.GEU.AND P2, PT, |R7|.reuse, 1.469367938527859385e-39, PT ;  /* 0x001000000700780b */ /* 0x040fe40003f4e200 */
[----:B------:R-:W-:Y:S01]  /*07e0*/  LOP3.LUT R3, R2, 0x3ff00000, RZ, 0xfc, !PT ;  /* 0x3ff0000002037812 */ /* 0x000fe200078efcff */
[----:B------:R-:W-:Y:S01]  /*07f0*/  IMAD.MOV.U32 R2, RZ, RZ, R4 ;  /* 0x000000ffff027224 */ /* 0x000fe200078e0004 */
[----:B------:R-:W-:Y:S02]  /*0800*/  LOP3.LUT R11, R7, 0x7ff00000, RZ, 0xc0, !PT ;  /* 0x7ff00000070b7812 */ /* 0x000fe400078ec0ff */
[----:B------:R-:W-:-:S03]  /*0810*/  LOP3.LUT R14, R5, 0x7ff00000, RZ, 0xc0, !PT ;  /* 0x7ff00000050e7812 */ /* 0x000fc600078ec0ff */
[----:B------:R-:W-:Y:S01]  /*0820*/  @!P0 DMUL R2, R4, 8.98846567431157953865e+307 ;  /* 0x7fe0000004028828 */ /* 0x000fe20000000000 */
[----:B------:R-:W-:-:S03]  /*0830*/  ISETP.GE.U32.AND P1, PT, R11, R14, PT ;  /* 0x0000000e0b00720c */ /* 0x000fc60003f26070 */
[----:B------:R-:W-:Y:S01]  /*0840*/  @!P2 LOP3.LUT R12, R5, 0x7ff00000, RZ, 0xc0, !PT ;  /* 0x7ff00000050ca812 */ /* 0x000fe200078ec0ff */
[----:B------:R-:W-:Y:S01]  /*0850*/  @!P2 IMAD.MOV.U32 R18, RZ, RZ, RZ ;  /* 0x000000ffff12a224 */ /* 0x000fe200078e00ff */
[----:B------:R-:W0:Y:S02]  /*0860*/  MUFU.RCP64H R17, R3 ;  /* 0x0000000300117308 */ /* 0x000e240000001800 */
[----:B------:R-:W-:Y:S01]  /*0870*/  @!P2 ISETP.GE.U32.AND P3, PT, R11, R12, PT ;  /* 0x0000000c0b00a20c */ /* 0x000fe20003f66070 */
[----:B------:R-:W-:-:S05]  /*0880*/  IMAD.MOV.U32 R12, RZ, RZ, 0x1ca00000 ;  /* 0x1ca00000ff0c7424 */ /* 0x000fca00078e00ff */
[----:B------:R-:W-:-:S04]  /*0890*/  @!P2 SEL R13, R12, 0x63400000, !P3 ;  /* 0x634000000c0da807 */ /* 0x000fc80005800000 */
[----:B------:R-:W-:-:S04]  /*08a0*/  @!P2 LOP3.LUT R13, R13, 0x80000000, R7, 0xf8, !PT ;  /* 0x800000000d0da812 */ /* 0x000fc800078ef807 */
[----:B------:R-:W-:Y:S01]  /*08b0*/  @!P2 LOP3.LUT R19, R13, 0x100000, RZ, 0xfc, !PT ;  /* 0x001000000d13a812 */ /* 0x000fe200078efcff */
[----:B0-----:R-:W-:-:S08]  /*08c0*/  DFMA R8, R16, -R2, 1 ;  /* 0x3ff000001008742b */ /* 0x001fd00000000802 */
[----:B------:R-:W-:-:S08]  /*08d0*/  DFMA R8, R8, R8, R8 ;  /* 0x000000080808722b */ /* 0x000fd00000000008 */
[----:B------:R-:W-:Y:S01]  /*08e0*/  DFMA R16, R16, R8, R16 ;  /* 0x000000081010722b */ /* 0x000fe20000000010 */
[----:B------:R-:W-:Y:S01]  /*08f0*/  SEL R9, R12, 0x63400000, !P1 ;  /* 0x634000000c097807 */ /* 0x000fe20004800000 */
[----:B------:R-:W-:-:S03]  /*0900*/  IMAD.MOV.U32 R8, RZ, RZ, R6 ;  /* 0x000000ffff087224 */ /* 0x000fc600078e0006 */
[----:B------:R-:W-:-:S03]  /*0910*/  LOP3.LUT R9, R9, 0x800fffff, R7, 0xf8, !PT ;  /* 0x800fffff09097812 */ /* 0x000fc600078ef807 */
[----:B------:R-:W-:-:S03]  /*0920*/  DFMA R20, R16, -R2, 1 ;  /* 0x3ff000001014742b */ /* 0x000fc60000000802 */
[----:B------:R-:W-:-:S05]  /*0930*/  @!P2 DFMA R8, R8, 2, -R18 ;  /* 0x400000000808a82b */ /* 0x000fca0000000812 */
[----:B------:R-:W-:Y:S01]  /*0940*/  DFMA R16, R16, R20, R16 ;  /* 0x000000141010722b */ /* 0x000fe20000000010 */
[----:B------:R-:W-:Y:S02]  /*0950*/  IMAD.MOV.U32 R21, RZ, RZ, R11 ;  /* 0x000000ffff157224 */ /* 0x000fe400078e000b */
[----:B------:R-:W-:Y:S01]  /*0960*/  IMAD.MOV.U32 R20, RZ, RZ, R14 ;  /* 0x000000ffff147224 */ /* 0x000fe200078e000e */
[----:B------:R-:W-:Y:S02]  /*0970*/  @!P0 LOP3.LUT R20, R3, 0x7ff00000, RZ, 0xc0, !PT ;  /* 0x7ff0000003148812 */ /* 0x000fe400078ec0ff */
[----:B------:R-:W-:Y:S02]  /*0980*/  @!P2 LOP3.LUT R21, R9, 0x7ff00000, RZ, 0xc0, !PT ;  /* 0x7ff000000915a812 */ /* 0x000fe400078ec0ff */
[----:B------:R-:W-:Y:S01]  /*0990*/  DMUL R18, R16, R8 ;  /* 0x0000000810127228 */ /* 0x000fe20000000000 */
[----:B------:R-:W-:Y:S02]  /*09a0*/  VIADD R22, R20, 0xffffffff ;  /* 0xffffffff14167836 */ /* 0x000fe40000000000 */
[----:B------:R-:W-:-:S05]  /*09b0*/  VIADD R13, R21, 0xffffffff ;  /* 0xffffffff150d7836 */ /* 0x000fca0000000000 */
[----:B------:R-:W-:Y:S01]  /*09c0*/  DFMA R14, R18, -R2, R8 ;  /* 0x80000002120e722b */ /* 0x000fe20000000008 */
[----:B------:R-:W-:-:S04]  /*09d0*/  ISETP.GT.U32.AND P0, PT, R13, 0x7feffffe, PT ;  /* 0x7feffffe0d00780c */ /* 0x000fc80003f04070 */
[----:B------:R-:W-:-:S03]  /*09e0*/  ISETP.GT.U32.OR P0, PT, R22, 0x7feffffe, P0 ;  /* 0x7feffffe1600780c */ /* 0x000fc60000704470 */
[----:B------:R-:W-:-:S10]  /*09f0*/  DFMA R14, R16, R14, R18 ;  /* 0x0000000e100e722b */ /* 0x000fd40000000012 */
[----:B------:R-:W-:Y:S05]  /*0a00*/  @P0 BRA `(.L_x_11) ;  /* 0x00000000006c0947 */ /* 0x000fea0003800000 */
[----:B------:R-:W-:-:S04]  /*0a10*/  LOP3.LUT R16, R5, 0x7ff00000, RZ, 0xc0, !PT ;  /* 0x7ff0000005107812 */ /* 0x000fc800078ec0ff */
[CC--:B------:R-:W-:Y:S02]  /*0a20*/  VIADDMNMX R6, R11.reuse, -R16.reuse, 0xb9600000, !PT ;  /* 0xb96000000b067446 */ /* 0x0c0fe40007800910 */
[----:B------:R-:W-:Y:S02]  /*0a30*/  ISETP.GE.U32.AND P0, PT, R11, R16, PT ;  /* 0x000000100b00720c */ /* 0x000fe40003f06070 */
[----:B------:R-:W-:Y:S02]  /*0a40*/  VIMNMX R6, PT, PT, R6, 0x46a00000, PT ;  /* 0x46a0000006067848 */ /* 0x000fe40003fe0100 */
[----:B------:R-:W-:-:S05]  /*0a50*/  SEL R11, R12, 0x63400000, !P0 ;  /* 0x634000000c0b7807 */ /* 0x000fca0004000000 */
[----:B------:R-:W-:Y:S02]  /*0a60*/  IMAD.IADD R11, R6, 0x1, -R11 ;  /* 0x00000001060b7824 */ /* 0x000fe400078e0a0b */
[----:B------:R-:W-:Y:S02]  /*0a70*/  IMAD.MOV.U32 R6, RZ, RZ, RZ ;  /* 0x000000ffff067224 */ /* 0x000fe400078e00ff */
[----:B------:R-:W-:-:S06]  /*0a80*/  VIADD R7, R11, 0x7fe00000 ;  /* 0x7fe000000b077836 */ /* 0x000fcc0000000000 */
[----:B------:R-:W-:-:S10]  /*0a90*/  DMUL R12, R14, R6 ;  /* 0x000000060e0c7228 */ /* 0x000fd40000000000 */
[----:B------:R-:W-:-:S13]  /*0aa0*/  FSETP.GTU.AND P0, PT, |R13|, 1.469367938527859385e-39, PT ;  /* 0x001000000d00780b */ /* 0x000fda0003f0c200 */
[----:B------:R-:W-:Y:S05]  /*0ab0*/  @P0 BRA `(.L_x_12) ;  /* 0x0000000000940947 */ /* 0x000fea0003800000 */
[----:B------:R-:W-:Y:S01]  /*0ac0*/  DFMA R2, R14, -R2, R8 ;  /* 0x800000020e02722b */ /* 0x000fe20000000008 */
[----:B------:R-:W-:-:S09]  /*0ad0*/  IMAD.MOV.U32 R6, RZ, RZ, RZ ;  /* 0x000000ffff067224 */ /* 0x000fd200078e00ff */
[C---:B------:R-:W-:Y:S02]  /*0ae0*/  FSETP.NEU.AND P0, PT, R3.reuse, RZ, PT ;  /* 0x000000ff0300720b */ /* 0x040fe40003f0d000 */
[----:B------:R-:W-:-:S04]  /*0af0*/  LOP3.LUT R5, R3, 0x80000000, R5, 0x48, !PT ;  /* 0x8000000003057812 */ /* 0x000fc800078e4805 */
[----:B------:R-:W-:-:S07]  /*0b00*/  LOP3.LUT R7, R5, R7, RZ, 0xfc, !PT ;  /* 0x0000000705077212 */ /* 0x000fce00078efcff */
[----:B------:R-:W-:Y:S05]  /*0b10*/  @!P0 BRA `(.L_x_12) ;  /* 0x00000000007c8947 */ /* 0x000fea0003800000 */
[----:B------:R-:W-:Y:S01]  /*0b20*/  IMAD.MOV R3, RZ, RZ, -R11 ;  /* 0x000000ffff037224 */ /* 0x000fe200078e0a0b */
[----:B------:R-:W-:Y:S01]  /*0b30*/  DMUL.RP R6, R14, R6 ;  /* 0x000000060e067228 */ /* 0x000fe20000008000 */
[----:B------:R-:W-:Y:S01]  /*0b40*/  IMAD.MOV.U32 R2, RZ, RZ, RZ ;  /* 0x000000ffff027224 */ /* 0x000fe200078e00ff */
[----:B------:R-:W-:-:S05]  /*0b50*/  IADD3 R11, PT, PT, -R11, -0x43300000, RZ ;  /* 0xbcd000000b0b7810 */ /* 0x000fca0007ffe1ff */
[----:B------:R-:W-:-:S03]  /*0b60*/  DFMA R2, R12, -R2, R14 ;  /* 0x800000020c02722b */ /* 0x000fc6000000000e */
[----:B------:R-:W-:-:S07]  /*0b70*/  LOP3.LUT R5, R7, R5, RZ, 0x3c, !PT ;  /* 0x0000000507057212 */ /* 0x000fce00078e3cff */
[----:B------:R-:W-:-:S04]  /*0b80*/  FSETP.NEU.AND P0, PT, |R3|, R11, PT ;  /* 0x0000000b0300720b */ /* 0x000fc80003f0d200 */
[----:B------:R-:W-:Y:S02]  /*0b90*/  FSEL R12, R6, R12, !P0 ;  /* 0x0000000c060c7208 */ /* 0x000fe40004000000 */
[----:B------:R-:W-:Y:S01]  /*0ba0*/  FSEL R13, R5, R13, !P0 ;  /* 0x0000000d050d7208 */ /* 0x000fe20004000000 */
[----:B------:R-:W-:Y:S06]  /*0bb0*/  BRA `(.L_x_12) ;  /* 0x0000000000547947 */ /* 0x000fec0003800000 */
.L_x_11:
[----:B------:R-:W-:-:S14]  /*0bc0*/  DSETP.NAN.AND P0, PT, R6, R6, PT ;  /* 0x000000060600722a */ /* 0x000fdc0003f08000 */
[----:B------:R-:W-:Y:S05]  /*0bd0*/  @P0 BRA `(.L_x_13) ;  /* 0x0000000000440947 */ /* 0x000fea0003800000 */
[----:B------:R-:W-:-:S14]  /*0be0*/  DSETP.NAN.AND P0, PT, R4, R4, PT ;  /* 0x000000040400722a */ /* 0x000fdc0003f08000 */
[----:B------:R-:W-:Y:S05]  /*0bf0*/  @P0 BRA `(.L_x_14) ;  /* 0x0000000000300947 */ /* 0x000fea0003800000 */
[----:B------:R-:W-:Y:S01]  /*0c00*/  ISETP.NE.AND P0, PT, R21, R20, PT ;  /* 0x000000141500720c */ /* 0x000fe20003f05270 */
[----:B------:R-:W-:Y:S02]  /*0c10*/  IMAD.MOV.U32 R12, RZ, RZ, 0x0 ;  /* 0x00000000ff0c7424 */ /* 0x000fe400078e00ff */
[----:B------:R-:W-:-:S10]  /*0c20*/  IMAD.MOV.U32 R13, RZ, RZ, -0x80000 ;  /* 0xfff80000ff0d7424 */ /* 0x000fd400078e00ff */
[----:B------:R-:W-:Y:S05]  /*0c30*/  @!P0 BRA `(.L_x_12) ;  /* 0x0000000000348947 */ /* 0x000fea0003800000 */
[----:B------:R-:W-:Y:S02]  /*0c40*/  ISETP.NE.AND P0, PT, R21, 0x7ff00000, PT ;  /* 0x7ff000001500780c */ /* 0x000fe40003f05270 */
[----:B------:R-:W-:Y:S02]  /*0c50*/  LOP3.LUT R13, R7, 0x80000000, R5, 0x48, !PT ;  /* 0x80000000070d7812 */ /* 0x000fe400078e4805 */
[----:B------:R-:W-:-:S13]  /*0c60*/  ISETP.EQ.OR P0, PT, R20, RZ, !P0 ;  /* 0x000000ff1400720c */ /* 0x000fda0004702670 */
[----:B------:R-:W-:Y:S01]  /*0c70*/  @P0 LOP3.LUT R2, R13, 0x7ff00000, RZ, 0xfc, !PT ;  /* 0x7ff000000d020812 */ /* 0x000fe200078efcff */
[----:B------:R-:W-:Y:S02]  /*0c80*/  @!P0 IMAD.MOV.U32 R12, RZ, RZ, RZ ;  /* 0x000000ffff0c8224 */ /* 0x000fe400078e00ff */
[----:B------:R-:W-:Y:S02]  /*0c90*/  @P0 IMAD.MOV.U32 R12, RZ, RZ, RZ ;  /* 0x000000ffff0c0224 */ /* 0x000fe400078e00ff */
[----:B------:R-:W-:Y:S01]  /*0ca0*/  @P0 IMAD.MOV.U32 R13, RZ, RZ, R2 ;  /* 0x000000ffff0d0224 */ /* 0x000fe200078e0002 */
[----:B------:R-:W-:Y:S06]  /*0cb0*/  BRA `(.L_x_12) ;  /* 0x0000000000147947 */ /* 0x000fec0003800000 */
.L_x_14:
[----:B------:R-:W-:Y:S01]  /*0cc0*/  LOP3.LUT R13, R5, 0x80000, RZ, 0xfc, !PT ;  /* 0x00080000050d7812 */ /* 0x000fe200078efcff */
[----:B------:R-:W-:Y:S01]  /*0cd0*/  IMAD.MOV.U32 R12, RZ, RZ, R4 ;  /* 0x000000ffff0c7224 */ /* 0x000fe200078e0004 */
[----:B------:R-:W-:Y:S06]  /*0ce0*/  BRA `(.L_x_12) ;  /* 0x0000000000087947 */ /* 0x000fec0003800000 */
.L_x_13:
[----:B------:R-:W-:Y:S01]  /*0cf0*/  LOP3.LUT R13, R7, 0x80000, RZ, 0xfc, !PT ;  /* 0x00080000070d7812 */ /* 0x000fe200078efcff */
[----:B------:R-:W-:-:S07]  /*0d00*/  IMAD.MOV.U32 R12, RZ, RZ, R6 ;  /* 0x000000ffff0c7224 */ /* 0x000fce00078e0006 */
.L_x_12:
[----:B------:R-:W-:Y:S05]  /*0d10*/  BSYNC.RECONVERGENT B1 ;  /* 0x0000000000017941 */ /* 0x000fea0003800200 */
.L_x_10:
[----:B------:R-:W-:Y:S02]  /*0d20*/  IMAD.MOV.U32 R11, RZ, RZ, 0x0 ;  /* 0x00000000ff0b7424 */ /* 0x000fe400078e00ff */
[----:B------:R-:W-:Y:S02]  /*0d30*/  IMAD.MOV.U32 R2, RZ, RZ, R12 ;  /* 0x000000ffff027224 */ /* 0x000fe400078e000c */
[----:B------:R-:W-:Y:S01]  /*0d40*/  IMAD.MOV.U32 R3, RZ, RZ, R13 ;  /* 0x000000ffff037224 */ /* 0x000fe200078e000d */
[----:B------:R-:W-:Y:S06]  /*0d50*/  RET.REL.NODEC R10 `(_Z17expit_fast_kernelPfS_i) ;  /* 0xfffffff00aa87950 */ /* 0x000fec0003c3ffff */
.L_x_15:
        /* <DEDUP_REMOVED lines=10> */
.L_x_32:


//--------------------- .text._Z12expit_kernelPfS_i --------------------------
	.section	.text._Z12expit_kernelPfS_i,"ax",@progbits
	.align	128
        .global         _Z12expit_kernelPfS_i
        .type           _Z12expit_kernelPfS_i,@function
        .size           _Z12expit_kernelPfS_i,(.L_x_34 - _Z12expit_kernelPfS_i)
        .other          _Z12expit_kernelPfS_i,@"STO_CUDA_ENTRY STV_DEFAULT"
_Z12expit_kernelPfS_i:
.text._Z12expit_kernelPfS_i:
        /* <DEDUP_REMOVED lines=10> */
[----:B0-----:R-:W-:-:S06]  /*00a0*/  IMAD.WIDE R2, R0, 0x4, R2 ;  /* 0x0000000400027825 */ /* 0x001fcc00078e0202 */
[----:B-1----:R-:W2:Y:S02]  /*00b0*/  LDG.E R2, desc[UR4][R2.64] ;  /* 0x0000000402027981 */ /* 0x002ea4000c1e1900 */
[----:B--2---:R-:W-:-:S13]  /*00c0*/  FSETP.GEU.AND P0, PT, R2, RZ, PT ;  /* 0x000000ff0200720b */ /* 0x004fda0003f0e000 */
[----:B------:R-:W-:Y:S05]  /*00d0*/  @P0 BRA `(.L_x_16) ;  /* 0x00000000008c0947 */ /* 0x000fea0003800000 */
[----:B------:R-:W-:Y:S01]  /*00e0*/  IMAD.MOV.U32 R3, RZ, RZ, 0x3bbb989d ;  /* 0x3bbb989dff037424 */ /* 0x000fe200078e00ff */
[----:B------:R-:W-:Y:S01]  /*00f0*/  BSSY.RECONVERGENT B0, `(.L_x_17) ;  /* 0x000001c000007945 */ /* 0x000fe20003800200 */
[----:B------:R-:W-:Y:S02]  /*0100*/  IMAD.MOV.U32 R4, RZ, RZ, 0x437c0000 ;  /* 0x437c0000ff047424 */ /* 0x000fe400078e00ff */
[----:B------:R-:W-:-:S04]  /*0110*/  FFMA.SAT R3, R2, R3, 0.5 ;  /* 0x3f00000002037423 */ /* 0x000fc80000002003 */
[----:B------:R-:W-:-:S04]  /*0120*/  FFMA.RM R3, R3, R4, 12582913 ;  /* 0x4b40000103037423 */ /* 0x000fc80000004004 */
[C---:B------:R-:W-:Y:S01]  /*0130*/  FADD R5, R3.reuse, -12583039 ;  /* 0xcb40007f03057421 */ /* 0x040fe20000000000 */
[----:B------:R-:W-:-:S03]  /*0140*/  IMAD.SHL.U32 R3, R3, 0x800000, RZ ;  /* 0x0080000003037824 */ /* 0x000fc600078e00ff */
[----:B------:R-:W-:-:S04]  /*0150*/  FFMA R5, R2, 1.4426950216293334961, -R5 ;  /* 0x3fb8aa3b02057823 */ /* 0x000fc80000000805 */
[----:B------:R-:W-:Y:S01]  /*0160*/  FFMA R10, R2, 1.925963033500011079e-08, R5 ;  /* 0x32a57060020a7823 */ /* 0x000fe20000000005 */
[----:B------:R-:W-:-:S05]  /*0170*/  IMAD.MOV.U32 R2, RZ, RZ, 0x1 ;  /* 0x00000001ff027424 */ /* 0x000fca00078e00ff */
[----:B------:R-:W0:Y:S02]  /*0180*/  MUFU.EX2 R10, R10 ;  /* 0x0000000a000a7308 */ /* 0x000e240000000800 */
[----:B0-----:R-:W-:-:S06]  /*0190*/  FMUL R6, R3, R10 ;  /* 0x0000000a03067220 */ /* 0x001fcc0000400000 */
        /* <DEDUP_REMOVED lines=16> */
[----:B------:R-:W-:Y:S05]  /*02a0*/  CALL.REL.NOINC `($__internal_3_$__cuda_sm20_div_rn_f64_full) ;  /* 0x0000000400347944 */ /* 0x000fea0003c00000 */
.L_x_18:
[----:B------:R-:W-:Y:S05]  /*02b0*/  BSYNC.RECONVERGENT B0 ;  /* 0x0000000000007941 */ /* 0x000fea0003800200 */
.L_x_17:
[----:B------:R-:W0:Y:S01]  /*02c0*/  LDC.64 R4, c[0x0][0x388] ;  /* 0x0000e200ff047b82 */ /* 0x000e220000000a00 */
[----:B------:R-:W1:Y:S01]  /*02d0*/  F2F.F32.F64 R3, R2 ;  /* 0x0000000200037310 */ /* 0x000e620000301000 */
[----:B0-----:R-:W-:-:S05]  /*02e0*/  IMAD.WIDE R4, R0, 0x4, R4 ;  /* 0x0000000400047825 */ /* 0x001fca00078e0204 */
[----:B-1----:R-:W-:Y:S01]  /*02f0*/  STG.E desc[UR4][R4.64], R3 ;  /* 0x0000000304007986 */ /* 0x002fe2000c101904 */
[----:B------:R-:W-:Y:S05]  /*0300*/  EXIT ;  /* 0x000000000000794d */ /* 0x000fea0003800000 */
.L_x_16:
[----:B------:R-:W-:Y:S01]  /*0310*/  IMAD.MOV.U32 R3, RZ, RZ, 0x3bbb989d ;  /* 0x3bbb989dff037424 */ /* 0x000fe200078e00ff */
[----:B------:R-:W-:Y:S01]  /*0320*/  BSSY.RECONVERGENT B0, `(.L_x_19) ;  /* 0x0000019000007945 */ /* 0x000fe20003800200 */
[----:B------:R-:W-:Y:S02]  /*0330*/  IMAD.MOV.U32 R4, RZ, RZ, 0x437c0000 ;  /* 0x437c0000ff047424 */ /* 0x000fe400078e00ff */
[----:B------:R-:W-:-:S04]  /*0340*/  FFMA.SAT R3, R2, -R3, 0.5 ;  /* 0x3f00000002037423 */ /* 0x000fc80000002803 */
[----:B------:R-:W-:-:S04]  /*0350*/  FFMA.RM R3, R3, R4, 12582913 ;  /* 0x4b40000103037423 */ /* 0x000fc80000004004 */
[C---:B------:R-:W-:Y:S01]  /*0360*/  FADD R5, R3.reuse, -12583039 ;  /* 0xcb40007f03057421 */ /* 0x040fe20000000000 */
[----:B------:R-:W-:-:S03]  /*0370*/  IMAD.SHL.U32 R3, R3, 0x800000, RZ ;  /* 0x0080000003037824 */ /* 0x000fc600078e00ff */
[----:B------:R-:W-:-:S04]  /*0380*/  FFMA R5, R2, -1.4426950216293334961, -R5 ;  /* 0xbfb8aa3b02057823 */ /* 0x000fc80000000805 */
[----:B------:R-:W-:-:S06]  /*0390*/  FFMA R10, R2, -1.925963033500011079e-08, R5 ;  /* 0xb2a57060020a7823 */ /* 0x000fcc0000000005 */
[----:B------:R-:W0:Y:S02]  /*03a0*/  MUFU.EX2 R10, R10 ;  /* 0x0000000a000a7308 */ /* 0x000e240000000800 */
[----:B0-----:R-:W-:-:S06]  /*03b0*/  FMUL R11, R3, R10 ;  /* 0x0000000a030b7220 */ /* 0x001fcc0000400000 */
[----:B------:R-:W0:Y:S02]  /*03c0*/  F2F.F64.F32 R2, R11 ;  /* 0x0000000b00027310 */ /* 0x000e240000201800 */
        /* <DEDUP_REMOVED lines=13> */
[----:B------:R-:W-:Y:S05]  /*04a0*/  CALL.REL.NOINC `($__internal_2_$__cuda_sm20_dblrcp_rn_slowpath_v3) ;  /* 0x0000000000187944 */ /* 0x000fea0003c00000 */
.L_x_20:
[----:B------:R-:W-:Y:S05]  /*04b0*/  BSYNC.RECONVERGENT B0 ;  /* 0x0000000000007941 */ /* 0x000fea0003800200 */
.L_x_19:
[----:B------:R-:W0:Y:S01]  /*04c0*/  LDC.64 R2, c[0x0][0x388] ;  /* 0x0000e200ff027b82 */ /* 0x000e220000000a00 */
[----:B------:R-:W1:Y:S01]  /*04d0*/  F2F.F32.F64 R7, R6 ;  /* 0x0000000600077310 */ /* 0x000e620000301000 */
[----:B0-----:R-:W-:-:S05]  /*04e0*/  IMAD.WIDE R2, R0, 0x4, R2 ;  /* 0x0000000400027825 */ /* 0x001fca00078e0202 */
[----:B-1----:R-:W-:Y:S01]  /*04f0*/  STG.E desc[UR4][R2.64], R7 ;  /* 0x0000000702007986 */ /* 0x002fe2000c101904 */
[----:B------:R-:W-:Y:S05]  /*0500*/  EXIT ;  /* 0x000000000000794d */ /* 0x000fea0003800000 */
        .weak           $__internal_2_$__cuda_sm20_dblrcp_rn_slowpath_v3
        .type           $__internal_2_$__cuda_sm20_dblrcp_rn_slowpath_v3,@function
        .size           $__internal_2_$__cuda_sm20_dblrcp_rn_slowpath_v3,($__internal_3_$__cuda_sm20_div_rn_f64_full - $__internal_2_$__cuda_sm20_dblrcp_rn_slowpath_v3)
$__internal_2_$__cuda_sm20_dblrcp_rn_slowpath_v3:
[----:B------:R-:W-:Y:S01]  /*0510*/  DSETP.GTU.AND P0, PT, |R4|, +INF , PT ;  /* 0x7ff000000400742a */ /* 0x000fe20003f0c200 */
[----:B------:R-:W-:-:S13]  /*0520*/  BSSY.RECONVERGENT B1, `(.L_x_21) ;  /* 0x0000023000017945 */ /* 0x000fda0003800200 */
[----:B------:R-:W-:Y:S05]  /*0530*/  @P0 BRA `(.L_x_22) ;  /* 0x00000000007c0947 */ /* 0x000fea0003800000 */
[----:B------:R-:W-:-:S05]  /*0540*/  LOP3.LUT R3, R5, 0x7fffffff, RZ, 0xc0, !PT ;  /* 0x7fffffff05037812 */ /* 0x000fca00078ec0ff */
[----:B------:R-:W-:-:S05]  /*0550*/  VIADD R6, R3, 0xffffffff ;  /* 0xffffffff03067836 */ /* 0x000fca0000000000 */
[----:B------:R-:W-:-:S13]  /*0560*/  ISETP.GE.U32.AND P0, PT, R6, 0x7fefffff, PT ;  /* 0x7fefffff0600780c */ /* 0x000fda0003f06070 */
[----:B------:R-:W-:Y:S02]  /*0570*/  @P0 LOP3.LUT R7, R5, 0x7ff00000, RZ, 0x3c, !PT ;  /* 0x7ff0000005070812 */ /* 0x000fe400078e3cff */
[----:B------:R-:W-:Y:S01]  /*0580*/  @P0 MOV R6, RZ ;  /* 0x000000ff00060202 */ /* 0x000fe20000000f00 */
        /* <DEDUP_REMOVED lines=16> */
.L_x_24:
        /* <DEDUP_REMOVED lines=10> */
.L_x_22:
[----:B------:R-:W-:Y:S01]  /*0730*/  LOP3.LUT R7, R5, 0x80000, RZ, 0xfc, !PT ;  /* 0x0008000005077812 */ /* 0x000fe200078efcff */
[----:B------:R-:W-:-:S07]  /*0740*/  IMAD.MOV.U32 R6, RZ, RZ, R4 ;  /* 0x000000ffff067224 */ /* 0x000fce00078e0004 */
.L_x_23:
[----:B------:R-:W-:Y:S05]  /*0750*/  BSYNC.RECONVERGENT B1 ;  /* 0x0000000000017941 */ /* 0x000fea0003800200 */
.L_x_21:
[----:B------:R-:W-:-:S04]  /*0760*/  IMAD.MOV.U32 R3, RZ, RZ, 0x0 ;  /* 0x00000000ff037424 */ /* 0x000fc800078e00ff */
[----:B------:R-:W-:Y:S05]  /*0770*/  RET.REL.NODEC R2 `(_Z12expit_kernelPfS_i) ;  /* 0xfffffff802207950 */ /* 0x000fea0003c3ffff */
        .weak           $__internal_3_$__cuda_sm20_div_rn_f64_full
        .type           $__internal_3_$__cuda_sm20_div_rn_f64_full,@function
        .size           $__internal_3_$__cuda_sm20_div_rn_f64_full,(.L_x_34 - $__internal_3_$__cuda_sm20_div_rn_f64_full)
$__internal_3_$__cuda_sm20_div_rn_f64_full:
        /* <DEDUP_REMOVED lines=14> */
[----:B------:R-:W-:Y:S02]  /*0860*/  @!P2 ISETP.GE.U32.AND P3, PT, R11, R12, PT ;  /* 0x0000000c0b00a20c */ /* 0x000fe40003f66070 */
[----:B------:R-:W-:-:S04]  /*0870*/  MOV R12, 0x1ca00000 ;  /* 0x1ca00000000c7802 */ /* 0x000fc80000000f00 */
        /* <DEDUP_REMOVED lines=30> */
[----:B------:R-:W-:-:S03]  /*0a60*/  IMAD.MOV.U32 R6, RZ, RZ, RZ ;  /* 0x000000ffff067224 */ /* 0x000fc600078e00ff */
[----:B------:R-:W-:-:S06]  /*0a70*/  IADD3 R7, PT, PT, R11, 0x7fe00000, RZ ;  /* 0x7fe000000b077810 */ /* 0x000fcc0007ffe0ff */
        /* <DEDUP_REMOVED lines=19> */
.L_x_26:
        /* <DEDUP_REMOVED lines=12> */
[----:B------:R-:W-:Y:S01]  /*0c70*/  @!P0 IMAD.MOV.U32 R12, RZ, RZ, RZ ;  /* 0x000000ffff0c8224 */ /* 0x000fe200078e00ff */
[----:B------:R-:W-:-:S03]  /*0c80*/  @P0 MOV R12, RZ ;  /* 0x000000ff000c0202 */ /* 0x000fc60000000f00 */
[----:B------:R-:W-:Y:S01]  /*0c90*/  @P0 IMAD.MOV.U32 R13, RZ, RZ, R2 ;  /* 0x000000ffff0d0224 */ /* 0x000fe200078e0002 */
[----:B------:R-:W-:Y:S06]  /*0ca0*/  BRA `(.L_x_27) ;  /* 0x0000000000147947 */ /* 0x000fec0003800000 */
.L_x_29:
[----:B------:R-:W-:Y:S01]  /*0cb0*/  LOP3.LUT R13, R5, 0x80000, RZ, 0xfc, !PT ;  /* 0x00080000050d7812 */ /* 0x000fe200078efcff */
[----:B------:R-:W-:Y:S01]  /*0cc0*/  IMAD.MOV.U32 R12, RZ, RZ, R4 ;  /* 0x000000ffff0c7224 */ /* 0x000fe200078e0004 */
[----:B------:R-:W-:Y:S06]  /*0cd0*/  BRA `(.L_x_27) ;  /* 0x0000000000087947 */ /* 0x000fec0003800000 */
.L_x_28:
[----:B------:R-:W-:Y:S01]  /*0ce0*/  LOP3.LUT R13, R7, 0x80000, RZ, 0xfc, !PT ;  /* 0x00080000070d7812 */ /* 0x000fe200078efcff */
[----:B------:R-:W-:-:S07]  /*0cf0*/  IMAD.MOV.U32 R12, RZ, RZ, R6 ;  /* 0x000000ffff0c7224 */ /* 0x000fce00078e0006 */
.L_x_27:
[----:B------:R-:W-:Y:S05]  /*0d00*/  BSYNC.RECONVERGENT B1 ;  /* 0x0000000000017941 */ /* 0x000fea0003800200 */
.L_x_25:
[----:B------:R-:W-:Y:S02]  /*0d10*/  IMAD.MOV.U32 R11, RZ, RZ, 0x0 ;  /* 0x00000000ff0b7424 */ /* 0x000fe400078e00ff */
[----:B------:R-:W-:Y:S02]  /*0d20*/  IMAD.MOV.U32 R2, RZ, RZ, R12 ;  /* 0x000000ffff027224 */ /* 0x000fe400078e000c */
[----:B------:R-:W-:Y:S01]  /*0d30*/  IMAD.MOV.U32 R3, RZ, RZ, R13 ;  /* 0x000000ffff037224 */ /* 0x000fe200078e000d */
[----:B------:R-:W-:Y:S06]  /*0d40*/  RET.REL.NODEC R10 `(_Z12expit_kernelPfS_i) ;  /* 0xfffffff00aac7950 */ /* 0x000fec0003c3ffff */
.L_x_30:
        /* <DEDUP_REMOVED lines=11> */
.L_x_34:


//--------------------- .nv.shared.reserved.0     --------------------------
	.section	.nv.shared.reserved.0,"aw",@nobits
	.weak		__nv_reservedSMEM_offset_0_alias
	.size		__nv_reservedSMEM_offset_0_alias, 0, 64
	.other		__nv_reservedSMEM_offset_0_alias,@"STO_CUDA_RESERVED_SHARED STV_DEFAULT"
__nv_reservedSMEM_offset_0_alias:
	.zero		0
	.zero		64


//--------------------- .nv.constant0._Z17expit_back_kernelPfS_S_i --------------------------
	.section	.nv.constant0._Z17expit_back_kernelPfS_S_i,"a",@progbits
	.sectionflags	@""
	.align	4
.nv.constant0._Z17expit_back_kernelPfS_S_i:
	.zero		924


//--------------------- .nv.constant0._Z17expit_fast_kernelPfS_i --------------------------
	.section	.nv.constant0._Z17expit_fast_kernelPfS_i,"a",@progbits
	.sectionflags	@""
	.align	4
.nv.constant0._Z17expit_fast_kernelPfS_i:
	.zero		916


//--------------------- .nv.constant0._Z12expit_kernelPfS_i --------------------------
	.section	.nv.constant0._Z12expit_kernelPfS_i,"a",@progbits
	.sectionflags	@""
	.align	4
.nv.constant0._Z12expit_kernelPfS_i:
	.zero		916


//--------------------- SYMBOLS --------------------------

	.type		.nv.reservedSmem.offset0,@object
	.size		.nv.reservedSmem.offset0,0x4
